	.headerflags	@"EF_CUDA_TEXMODE_UNIFIED EF_CUDA_64BIT_ADDRESS EF_CUDA_ACCELERATORS EF_CUDA_SM90 EF_CUDA_VIRTUAL_SM(EF_CUDA_SM90)"
	.elftype	@"ET_EXEC"


//--------------------- .nv.info                  --------------------------
	.section	.nv.info,"",@"SHT_CUDA_INFO"
	.align	4


	//----- nvinfo : EIATTR_REGCOUNT
	.align		4
        /*0000*/ 	.byte	0x04, 0x2f
        /*0002*/ 	.short	(.L_1 - .L_0)
	.align		4
.L_0:
        /*0004*/ 	.word	index@(triton_poi_fused_3)
        /*0008*/ 	.word	0x00000016


	//----- nvinfo : EIATTR_MIN_STACK_SIZE
	.align		4
.L_1:
        /*000c*/ 	.byte	0x04, 0x12
        /*000e*/ 	.short	(.L_3 - .L_2)
	.align		4
.L_2:
        /*0010*/ 	.word	index@(triton_poi_fused_3)
        /*0014*/ 	.word	0x00000000


	//----- nvinfo : EIATTR_FRAME_SIZE
	.align		4
.L_3:
        /*0018*/ 	.byte	0x04, 0x11
        /*001a*/ 	.short	(.L_5 - .L_4)
	.align		4
.L_4:
        /*001c*/ 	.word	index@(triton_poi_fused_3)
        /*0020*/ 	.word	0x00000000


	//----- nvinfo : EIATTR_MIN_STACK_SIZE
	.align		4
.L_5:
        /*0024*/ 	.byte	0x04, 0x12
        /*0026*/ 	.short	(.L_7 - .L_6)
	.align		4
.L_6:
        /*0028*/ 	.word	index@(triton_poi_fused_3)
        /*002c*/ 	.word	0x00000000
.L_7:


//--------------------- .nv.info.triton_poi_fused_3 --------------------------
	.section	.nv.info.triton_poi_fused_3,"",@"SHT_CUDA_INFO"
	.sectionflags	@""
	.align	4


	//----- nvinfo : EIATTR_CUDA_API_VERSION
	.align		4
        /*0000*/ 	.byte	0x04, 0x37
        /*0002*/ 	.short	(.L_9 - .L_8)
.L_8:
        /*0004*/ 	.word	0x0000007c


	//----- nvinfo : EIATTR_KPARAM_INFO
	.align		4
.L_9:
        /*0008*/ 	.byte	0x04, 0x17
        /*000a*/ 	.short	(.L_11 - .L_10)
.L_10:
        /*000c*/ 	.word	0x00000000
        /*0010*/ 	.short	0x0003
        /*0012*/ 	.short	0x0014
        /*0014*/ 	.byte	0x00, 0xf0, 0x11, 0x00


	//----- nvinfo : EIATTR_KPARAM_INFO
	.align		4
.L_11:
        /*0018*/ 	.byte	0x04, 0x17
        /*001a*/ 	.short	(.L_13 - .L_12)
.L_12:
        /*001c*/ 	.word	0x00000000
        /*0020*/ 	.short	0x0002
        /*0022*/ 	.short	0x0010
        /*0024*/ 	.byte	0x00, 0xf0, 0x11, 0x00


	//----- nvinfo : EIATTR_KPARAM_INFO
	.align		4
.L_13:
        /*0028*/ 	.byte	0x04, 0x17
        /*002a*/ 	.short	(.L_15 - .L_14)
.L_14:
        /*002c*/ 	.word	0x00000000
        /*0030*/ 	.short	0x0001
        /*0032*/ 	.short	0x0008
        /*0034*/ 	.byte	0x00, 0xf4, 0x21, 0x00


	//----- nvinfo : EIATTR_KPARAM_INFO
	.align		4
.L_15:
        /*0038*/ 	.byte	0x04, 0x17
        /*003a*/ 	.short	(.L_17 - .L_16)
.L_16:
        /*003c*/ 	.word	0x00000000
        /*0040*/ 	.short	0x0000
        /*0042*/ 	.short	0x0000
        /*0044*/ 	.byte	0x00, 0xf4, 0x21, 0x00


	//----- nvinfo : EIATTR_SPARSE_MMA_MASK
	.align		4
.L_17:
        /*0048*/ 	.byte	0x03, 0x50
        /*004a*/ 	.short	0x0000


	//----- nvinfo : EIATTR_MAXREG_COUNT
	.align		4
        /*004c*/ 	.byte	0x03, 0x1b
        /*004e*/ 	.short	0x00ff


	//----- nvinfo : EIATTR_EXIT_INSTR_OFFSETS
	.align		4
        /*0050*/ 	.byte	0x04, 0x1c
        /*0052*/ 	.short	(.L_19 - .L_18)


	//   ....[0]....
.L_18:
        /*0054*/ 	.word	0x00000470


	//   ....[1]....
        /*0058*/ 	.word	0x000004c0


	//----- nvinfo : EIATTR_REQNTID
	.align		4
.L_19:
        /*005c*/ 	.byte	0x04, 0x10
        /*005e*/ 	.short	(.L_21 - .L_20)
.L_20:
        /*0060*/ 	.word	0x00000080
        /*0064*/ 	.word	0x00000001
        /*0068*/ 	.word	0x00000001


	//----- nvinfo : EIATTR_CBANK_PARAM_SIZE
	.align		4
.L_21:
        /*006c*/ 	.byte	0x03, 0x19
        /*006e*/ 	.short	0x0018


	//----- nvinfo : EIATTR_PARAM_CBANK
	.align		4
        /*0070*/ 	.byte	0x04, 0x0a
        /*0072*/ 	.short	(.L_23 - .L_22)
	.align		4
.L_22:
        /*0074*/ 	.word	index@(.nv.constant0.triton_poi_fused_3)
        /*0078*/ 	.short	0x0210
        /*007a*/ 	.short	0x0018


	//----- nvinfo : EIATTR_SW_WAR
	.align		4
.L_23:
        /*007c*/ 	.byte	0x04, 0x36
        /*007e*/ 	.short	(.L_25 - .L_24)
.L_24:
        /*0080*/ 	.word	0x00000008
.L_25:


//--------------------- .nv.callgraph             --------------------------
	.section	.nv.callgraph,"",@"SHT_CUDA_CALLGRAPH"
	.align	4
	.sectionentsize	8
	.align		4
        /*0000*/ 	.word	0x00000000
	.align		4
        /*0004*/ 	.word	0xffffffff
	.align		4
        /*0008*/ 	.word	0x00000000
	.align		4
        /*000c*/ 	.word	0xfffffffe
	.align		4
        /*0010*/ 	.word	0x00000000
	.align		4
        /*0014*/ 	.word	0xfffffffd
	.align		4
        /*0018*/ 	.word	0x00000000
	.align		4
        /*001c*/ 	.word	0xfffffffc


//--------------------- .text.triton_poi_fused_3  --------------------------
	.section	.text.triton_poi_fused_3,"ax",@progbits
	.sectionflags	@"SHF_BARRIERS=1"
	.align	128
        .global         triton_poi_fused_3
        .type           triton_poi_fused_3,@function
        .size           triton_poi_fused_3,(.L_x_1 - triton_poi_fused_3)
        .other          triton_poi_fused_3,@"STO_CUDA_ENTRY STV_DEFAULT"
triton_poi_fused_3:
.text.triton_poi_fused_3:
[----:B------:R-:W0:Y:S02]  /*0000*/  LDC R1, c[0x0][0x28] ;  /* 0x00000a00ff017b82 */ /* 0x000e240000000800 */
[----:B------:R-:W1:Y:S01]  /*0010*/  S2R R3, SR_CTAID.Z ;  /* 0x0000000000037919 */ /* 0x000e620000002700 */
[----:B------:R-:W1:Y:S01]  /*0020*/  S2UR UR4, SR_CTAID.Y ;  /* 0x00000000000479c3 */ /* 0x000e620000002600 */
[----:B------:R-:W-:Y:S01]  /*0030*/  CS2R R6, SRZ ;  /* 0x0000000000067805 */ /* 0x000fe2000001ff00 */
[----:B------:R-:W-:Y:S01]  /*0040*/  ULDC.64 UR6, c[0x0][0x208] ;  /* 0x0000820000067ab9 */ /* 0x000fe20000000a00 */
[----:B------:R-:W2:Y:S01]  /*0050*/  S2R R2, SR_TID.X ;  /* 0x0000000000027919 */ /* 0x000ea20000002100 */
[----:B------:R-:W3:Y:S04]  /*0060*/  S2R R11, SR_CTAID.X ;  /* 0x00000000000b7919 */ /* 0x000ee80000002500 */
[----:B------:R-:W1:Y:S08]  /*0070*/  LDC R0, c[0x0][0x10] ;  /* 0x00000400ff007b82 */ /* 0x000e700000000800 */
[----:B------:R-:W4:Y:S01]  /*0080*/  LDC.64 R8, c[0x0][0x210] ;  /* 0x00008400ff087b82 */ /* 0x000f220000000a00 */
[----:B-1----:R-:W-:Y:S01]  /*0090*/  IMAD R3, R3, R0, UR4 ;  /* 0x0000000403037e24 */ /* 0x002fe2000f8e0200 */
[----:B--2---:R-:W-:-:S04]  /*00a0*/  LOP3.LUT R16, R2, 0x7f, RZ, 0xc0, !PT ;  /* 0x0000007f02107812 */ /* 0x004fc800078ec0ff */
[----:B------:R-:W-:Y:S01]  /*00b0*/  PRMT R10, R16, 0x6540, R3 ;  /* 0x00006540100a7816 */ /* 0x000fe20000000003 */
[----:B---3--:R-:W-:-:S03]  /*00c0*/  IMAD.SHL.U32 R0, R11, 0x4, RZ ;  /* 0x000000040b007824 */ /* 0x008fc600078e00ff */
[----:B------:R-:W-:Y:S02]  /*00d0*/  LOP3.LUT R4, R10, 0x80, RZ, 0xfc, !PT ;  /* 0x000000800a047812 */ /* 0x000fe400078efcff */
[----:B------:R-:W-:-:S03]  /*00e0*/  ISETP.GE.AND P0, PT, R0, 0x4, PT ;  /* 0x000000040000780c */ /* 0x000fc60003f06270 */
[C-C-:B------:R-:W-:Y:S01]  /*00f0*/  IMAD.IADD R5, R4.reuse, 0x1, R11.reuse ;  /* 0x0000000104057824 */ /* 0x140fe200078e020b */
[----:B------:R-:W-:Y:S01]  /*0100*/  ISETP.LT.AND P1, PT, R4, 0x12000, !P0 ;  /* 0x000120000400780c */ /* 0x000fe20004721270 */
[C---:B------:R-:W-:Y:S01]  /*0110*/  IMAD.IADD R11, R10.reuse, 0x1, R11 ;  /* 0x000000010a0b7824 */ /* 0x040fe200078e020b */
[----:B------:R-:W-:Y:S01]  /*0120*/  ISETP.LT.AND P0, PT, R10, 0x12000, !P0 ;  /* 0x000120000a00780c */ /* 0x000fe20004701270 */
[----:B------:R-:W-:Y:S01]  /*0130*/  IMAD.SHL.U32 R15, R5, 0x4, RZ ;  /* 0x00000004050f7824 */ /* 0x000fe200078e00ff */
[----:B------:R-:W-:Y:S01]  /*0140*/  CS2R R4, SRZ ;  /* 0x0000000000047805 */ /* 0x000fe2000001ff00 */
[----:B------:R-:W-:Y:S02]  /*0150*/  IMAD.SHL.U32 R11, R11, 0x4, RZ ;  /* 0x000000040b0b7824 */ /* 0x000fe400078e00ff */
[----:B----4-:R-:W-:-:S04]  /*0160*/  IMAD.WIDE R14, R15, 0x4, R8 ;  /* 0x000000040f0e7825 */ /* 0x010fc800078e0208 */
[----:B------:R-:W-:Y:S01]  /*0170*/  IMAD.WIDE R12, R11, 0x4, R8 ;  /* 0x000000040b0c7825 */ /* 0x000fe200078e0208 */
[----:B------:R-:W-:Y:S02]  /*0180*/  CS2R R8, SRZ ;  /* 0x0000000000087805 */ /* 0x000fe4000001ff00 */
[----:B------:R-:W-:Y:S01]  /*0190*/  CS2R R10, SRZ ;  /* 0x00000000000a7805 */ /* 0x000fe2000001ff00 */
[----:B------:R1:W2:Y:S05]  /*01a0*/  @P1 LDG.E.EL.128 R4, desc[UR6][R14.64] ;  /* 0x000000060e041981 */ /* 0x0002aa000c2e1d00 */
[----:B------:R-:W3:Y:S01]  /*01b0*/  @P0 LDG.E.EL.128 R8, desc[UR6][R12.64] ;  /* 0x000000060c080981 */ /* 0x000ee2000c2e1d00 */
[----:B------:R-:W4:Y:S01]  /*01c0*/  S2UR UR5, SR_CgaCtaId ;  /* 0x00000000000579c3 */ /* 0x000f220000008800 */
[----:B------:R-:W-:Y:S01]  /*01d0*/  UMOV UR4, 0x400 ;  /* 0x0000040000047882 */ /* 0x000fe20000000000 */
[----:B------:R-:W-:Y:S01]  /*01e0*/  IMAD.SHL.U32 R17, R2, 0x4, RZ ;  /* 0x0000000402117824 */ /* 0x000fe200078e00ff */
[----:B------:R-:W-:-:S02]  /*01f0*/  SHF.R.U32.HI R18, RZ, 0x4, R2 ;  /* 0x00000004ff127819 */ /* 0x000fc40000011602 */
[----:B------:R-:W-:Y:S02]  /*0200*/  SHF.R.U32.HI R2, RZ, 0x6, R2 ;  /* 0x00000006ff027819 */ /* 0x000fe40000011602 */
[----:B-1----:R-:W-:Y:S02]  /*0210*/  LOP3.LUT R15, R18, 0x4, RZ, 0xc0, !PT ;  /* 0x00000004120f7812 */ /* 0x002fe400078ec0ff */
[----:B------:R-:W-:-:S04]  /*0220*/  LOP3.LUT R18, R17, 0xfc, RZ, 0xc0, !PT ;  /* 0x000000fc11127812 */ /* 0x000fc800078ec0ff */
[----:B------:R-:W-:-:S04]  /*0230*/  PRMT R18, R18, 0x6540, R3 ;  /* 0x0000654012127816 */ /* 0x000fc80000000003 */
[C---:B------:R-:W-:Y:S01]  /*0240*/  ISETP.GE.AND P0, PT, R18.reuse, 0x12000, PT ;  /* 0x000120001200780c */ /* 0x040fe20003f06270 */
[----:B------:R-:W-:Y:S01]  /*0250*/  IMAD.HI R3, R18, 0x2aaaaaab, RZ ;  /* 0x2aaaaaab12037827 */ /* 0x000fe200078e02ff */
[----:B----4-:R-:W-:-:S06]  /*0260*/  UPRMT UR4, UR5, 0x654, UR4 ;  /* 0x0000065405047896 */ /* 0x010fcc0008000004 */
[----:B------:R-:W-:Y:S02]  /*0270*/  LEA R19, R16, UR4, 0x2 ;  /* 0x0000000410137c11 */ /* 0x000fe4000f8e10ff */
[----:B------:R-:W-:-:S05]  /*0280*/  LOP3.LUT R16, R17, 0x1fc, RZ, 0xc0, !PT ;  /* 0x000001fc11107812 */ /* 0x000fca00078ec0ff */
[----:B------:R-:W-:-:S05]  /*0290*/  IMAD.IADD R15, R16, 0x1, R15 ;  /* 0x00000001100f7824 */ /* 0x000fca00078e020f */
[----:B------:R-:W-:Y:S01]  /*02a0*/  LEA R15, R15, UR4, 0x2 ;  /* 0x000000040f0f7c11 */ /* 0x000fe2000f8e10ff */
[----:B--2---:R-:W-:Y:S04]  /*02b0*/  STS [R19+0x200], R4 ;  /* 0x0002000413007388 */ /* 0x004fe80000000800 */
[----:B------:R1:W-:Y:S04]  /*02c0*/  STS [R19+0x610], R5 ;  /* 0x0006100513007388 */ /* 0x0003e80000000800 */
[----:B------:R2:W-:Y:S04]  /*02d0*/  STS [R19+0xa20], R6 ;  /* 0x000a200613007388 */ /* 0x0005e80000000800 */
[----:B------:R4:W-:Y:S01]  /*02e0*/  STS [R19+0xe30], R7 ;  /* 0x000e300713007388 */ /* 0x0009e20000000800 */
[----:B-1----:R-:W1:Y:S03]  /*02f0*/  LDC.64 R4, c[0x0][0x218] ;  /* 0x00008600ff047b82 */ /* 0x002e660000000a00 */
[----:B---3--:R-:W-:Y:S01]  /*0300*/  STS [R19], R8 ;  /* 0x0000000813007388 */ /* 0x008fe20000000800 */
[----:B--2---:R-:W-:-:S03]  /*0310*/  SHF.R.U32.HI R6, RZ, 0x1f, R3 ;  /* 0x0000001fff067819 */ /* 0x004fc60000011603 */
[----:B------:R2:W-:Y:S01]  /*0320*/  STS [R19+0x410], R9 ;  /* 0x0004100913007388 */ /* 0x0005e20000000800 */
[----:B----4-:R-:W-:-:S03]  /*0330*/  LEA.HI.SX32 R7, R3, R6, 0x1b ;  /* 0x0000000603077211 */ /* 0x010fc600078fdaff */
[----:B------:R-:W-:Y:S01]  /*0340*/  STS [R19+0x820], R10 ;  /* 0x0008200a13007388 */ /* 0x000fe20000000800 */
[----:B------:R-:W-:Y:S02]  /*0350*/  SGXT.U32 R3, R2, 0x1 ;  /* 0x000000010203781a */ /* 0x000fe40000000000 */
[----:B------:R-:W-:Y:S01]  /*0360*/  LOP3.LUT R2, R16, 0x200, RZ, 0xfc, !PT ;  /* 0x0000020010027812 */ /* 0x000fe200078efcff */
[----:B------:R-:W-:Y:S01]  /*0370*/  STS [R19+0xc30], R11 ;  /* 0x000c300b13007388 */ /* 0x000fe20000000800 */
[----:B------:R-:W-:Y:S01]  /*0380*/  LOP3.LUT R3, R0, R3, RZ, 0xfc, !PT ;  /* 0x0000000300037212 */ /* 0x000fe200078efcff */
[----:B------:R-:W-:Y:S01]  /*0390*/  IMAD R0, R7, -0xc0, R18 ;  /* 0xffffff4007007824 */ /* 0x000fe200078e0212 */
[----:B------:R-:W-:Y:S01]  /*03a0*/  SHF.R.U32.HI R2, RZ, 0x6, R2 ;  /* 0x00000006ff027819 */ /* 0x000fe20000011602 */
[----:B------:R-:W-:Y:S01]  /*03b0*/  BAR.SYNC.DEFER_BLOCKING 0x0 ;  /* 0x0000000000007b1d */ /* 0x000fe20000010000 */
[----:B------:R-:W-:Y:S01]  /*03c0*/  LOP3.LUT R6, R3, 0x2, RZ, 0xfc, !PT ;  /* 0x0000000203067812 */ /* 0x000fe200078efcff */
[----:B------:R-:W-:Y:S01]  /*03d0*/  IMAD R0, R7, 0x300, R0 ;  /* 0x0000030007007824 */ /* 0x000fe200078e0200 */
[----:B------:R-:W-:-:S02]  /*03e0*/  ISETP.LT.AND P1, PT, R3, 0x4, !P0 ;  /* 0x000000040300780c */ /* 0x000fc40004721270 */
[----:B------:R-:W-:Y:S01]  /*03f0*/  ISETP.LT.AND P0, PT, R6, 0x4, !P0 ;  /* 0x000000040600780c */ /* 0x000fe20004701270 */
[----:B------:R-:W-:Y:S01]  /*0400*/  IMAD R7, R3, 0xc0, R0 ;  /* 0x000000c003077824 */ /* 0x000fe200078e0200 */
[----:B--2---:R-:W-:-:S03]  /*0410*/  LOP3.LUT R9, R2, 0xc, RZ, 0xc0, !PT ;  /* 0x0000000c02097812 */ /* 0x004fc600078ec0ff */
[----:B-1----:R-:W-:-:S04]  /*0420*/  IMAD.WIDE R2, R7, 0x4, R4 ;  /* 0x0000000407027825 */ /* 0x002fc800078e0204 */
[----:B------:R-:W-:-:S05]  /*0430*/  IMAD.IADD R9, R16, 0x1, R9 ;  /* 0x0000000110097824 */ /* 0x000fca00078e0209 */
[----:B------:R-:W-:Y:S01]  /*0440*/  LEA R9, R9, UR4, 0x2 ;  /* 0x0000000409097c11 */ /* 0x000fe2000f8e10ff */
[----:B------:R-:W1:Y:S04]  /*0450*/  LDS.128 R12, [R15] ;  /* 0x000000000f0c7984 */ /* 0x000e680000000c00 */
[----:B-1----:R1:W-:Y:S01]  /*0460*/  @P1 STG.E.128 desc[UR6][R2.64], R12 ;  /* 0x0000000c02001986 */ /* 0x0023e2000c101d06 */
[----:B------:R-:W-:Y:S05]  /*0470*/  @!P0 EXIT ;  /* 0x000000000000894d */ /* 0x000fea0003800000 */
[----:B------:R-:W0:Y:S01]  /*0480*/  LDS.128 R8, [R9+0x800] ;  /* 0x0008000009087984 */ /* 0x000e220000000c00 */
[----:B------:R-:W-:-:S04]  /*0490*/  VIADD R7, R7, 0x180 ;  /* 0x0000018007077836 */ /* 0x000fc80000000000 */
[----:B------:R-:W-:-:S05]  /*04a0*/  IMAD.WIDE R4, R7, 0x4, R4 ;  /* 0x0000000407047825 */ /* 0x000fca00078e0204 */
[----:B0-----:R-:W-:Y:S01]  /*04b0*/  STG.E.128 desc[UR6][R4.64], R8 ;  /* 0x0000000804007986 */ /* 0x001fe2000c101d06 */
[----:B------:R-:W-:Y:S05]  /*04c0*/  EXIT ;  /* 0x000000000000794d */ /* 0x000fea0003800000 */
.L_x_0:
[----:B------:R-:W-:-:S00]  /*04d0*/  BRA `(.L_x_0) ;  /* 0xfffffffc00fc7947 */ /* 0x000fc0000383ffff */
[----:B------:R-:W-:-:S00]  /*04e0*/  NOP ;  /* 0x0000000000007918 */ /* 0x000fc00000000000 */
        /* <DEDUP_REMOVED lines=9> */
.L_x_1:


//--------------------- .nv.shared.triton_poi_fused_3 --------------------------
	.section	.nv.shared.triton_poi_fused_3,"aw",@nobits
	.sectionflags	@""
	.align	16
	.zero		1024


//--------------------- .nv.constant0.triton_poi_fused_3 --------------------------
	.section	.nv.constant0.triton_poi_fused_3,"a",@progbits
	.sectionflags	@""
	.align	4
.nv.constant0.triton_poi_fused_3:
	.zero		552
